	.headerflags	@"EF_CUDA_TEXMODE_UNIFIED EF_CUDA_64BIT_ADDRESS EF_CUDA_ACCELERATORS EF_CUDA_SM90 EF_CUDA_VIRTUAL_SM(EF_CUDA_SM90)"
	.elftype	@"ET_EXEC"


//--------------------- .nv.info                  --------------------------
	.section	.nv.info,"",@"SHT_CUDA_INFO"
	.align	4


	//----- nvinfo : EIATTR_REGCOUNT
	.align		4
        /*0000*/ 	.byte	0x04, 0x2f
        /*0002*/ 	.short	(.L_1 - .L_0)
	.align		4
.L_0:
        /*0004*/ 	.word	index@(triton_poi_fused__unsafe_index_add_convolution_mul_sigmoid_sub_126)
        /*0008*/ 	.word	0x00000018


	//----- nvinfo : EIATTR_MIN_STACK_SIZE
	.align		4
.L_1:
        /*000c*/ 	.byte	0x04, 0x12
        /*000e*/ 	.short	(.L_3 - .L_2)
	.align		4
.L_2:
        /*0010*/ 	.word	index@(triton_poi_fused__unsafe_index_add_convolution_mul_sigmoid_sub_126)
        /*0014*/ 	.word	0x00000000


	//----- nvinfo : EIATTR_FRAME_SIZE
	.align		4
.L_3:
        /*0018*/ 	.byte	0x04, 0x11
        /*001a*/ 	.short	(.L_5 - .L_4)
	.align		4
.L_4:
        /*001c*/ 	.word	index@(triton_poi_fused__unsafe_index_add_convolution_mul_sigmoid_sub_126)
        /*0020*/ 	.word	0x00000000


	//----- nvinfo : EIATTR_MIN_STACK_SIZE
	.align		4
.L_5:
        /*0024*/ 	.byte	0x04, 0x12
        /*0026*/ 	.short	(.L_7 - .L_6)
	.align		4
.L_6:
        /*0028*/ 	.word	index@(triton_poi_fused__unsafe_index_add_convolution_mul_sigmoid_sub_126)
        /*002c*/ 	.word	0x00000000
.L_7:


//--------------------- .nv.info.triton_poi_fused__unsafe_index_add_convolution_mul_sigmoid_sub_126 --------------------------
	.section	.nv.info.triton_poi_fused__unsafe_index_add_convolution_mul_sigmoid_sub_126,"",@"SHT_CUDA_INFO"
	.sectionflags	@""
	.align	4


	//----- nvinfo : EIATTR_CUDA_API_VERSION
	.align		4
        /*0000*/ 	.byte	0x04, 0x37
        /*0002*/ 	.short	(.L_9 - .L_8)
.L_8:
        /*0004*/ 	.word	0x0000007c


	//----- nvinfo : EIATTR_KPARAM_INFO
	.align		4
.L_9:
        /*0008*/ 	.byte	0x04, 0x17
        /*000a*/ 	.short	(.L_11 - .L_10)
.L_10:
        /*000c*/ 	.word	0x00000000
        /*0010*/ 	.short	0x000b
        /*0012*/ 	.short	0x0058
        /*0014*/ 	.byte	0x00, 0xf0, 0x11, 0x00


	//----- nvinfo : EIATTR_KPARAM_INFO
	.align		4
.L_11:
        /*0018*/ 	.byte	0x04, 0x17
        /*001a*/ 	.short	(.L_13 - .L_12)
.L_12:
        /*001c*/ 	.word	0x00000000
        /*0020*/ 	.short	0x000a
        /*0022*/ 	.short	0x0050
        /*0024*/ 	.byte	0x00, 0xf4, 0x21, 0x00


	//----- nvinfo : EIATTR_KPARAM_INFO
	.align		4
.L_13:
        /*0028*/ 	.byte	0x04, 0x17
        /*002a*/ 	.short	(.L_15 - .L_14)
.L_14:
        /*002c*/ 	.word	0x00000000
        /*0030*/ 	.short	0x0009
        /*0032*/ 	.short	0x0048
        /*0034*/ 	.byte	0x00, 0xf4, 0x21, 0x00


	//----- nvinfo : EIATTR_KPARAM_INFO
	.align		4
.L_15:
        /*0038*/ 	.byte	0x04, 0x17
        /*003a*/ 	.short	(.L_17 - .L_16)
.L_16:
        /*003c*/ 	.word	0x00000000
        /*0040*/ 	.short	0x0008
        /*0042*/ 	.short	0x0040
        /*0044*/ 	.byte	0x00, 0xf4, 0x21, 0x00


	//----- nvinfo : EIATTR_KPARAM_INFO
	.align		4
.L_17:
        /*0048*/ 	.byte	0x04, 0x17
        /*004a*/ 	.short	(.L_19 - .L_18)
.L_18:
        /*004c*/ 	.word	0x00000000
        /*0050*/ 	.short	0x0007
        /*0052*/ 	.short	0x0038
        /*0054*/ 	.byte	0x00, 0xf4, 0x21, 0x00


	//----- nvinfo : EIATTR_KPARAM_INFO
	.align		4
.L_19:
        /*0058*/ 	.byte	0x04, 0x17
        /*005a*/ 	.short	(.L_21 - .L_20)
.L_20:
        /*005c*/ 	.word	0x00000000
        /*0060*/ 	.short	0x0006
        /*0062*/ 	.short	0x0030
        /*0064*/ 	.byte	0x00, 0xf4, 0x21, 0x00


	//----- nvinfo : EIATTR_KPARAM_INFO
	.align		4
.L_21:
        /*0068*/ 	.byte	0x04, 0x17
        /*006a*/ 	.short	(.L_23 - .L_22)
.L_22:
        /*006c*/ 	.word	0x00000000
        /*0070*/ 	.short	0x0005
        /*0072*/ 	.short	0x0028
        /*0074*/ 	.byte	0x00, 0xf4, 0x21, 0x00


	//----- nvinfo : EIATTR_KPARAM_INFO
	.align		4
.L_23:
        /*0078*/ 	.byte	0x04, 0x17
        /*007a*/ 	.short	(.L_25 - .L_24)
.L_24:
        /*007c*/ 	.word	0x00000000
        /*0080*/ 	.short	0x0004
        /*0082*/ 	.short	0x0020
        /*0084*/ 	.byte	0x00, 0xf4, 0x21, 0x00


	//----- nvinfo : EIATTR_KPARAM_INFO
	.align		4
.L_25:
        /*0088*/ 	.byte	0x04, 0x17
        /*008a*/ 	.short	(.L_27 - .L_26)
.L_26:
        /*008c*/ 	.word	0x00000000
        /*0090*/ 	.short	0x0003
        /*0092*/ 	.short	0x0018
        /*0094*/ 	.byte	0x00, 0xf4, 0x21, 0x00


	//----- nvinfo : EIATTR_KPARAM_INFO
	.align		4
.L_27:
        /*0098*/ 	.byte	0x04, 0x17
        /*009a*/ 	.short	(.L_29 - .L_28)
.L_28:
        /*009c*/ 	.word	0x00000000
        /*00a0*/ 	.short	0x0002
        /*00a2*/ 	.short	0x0010
        /*00a4*/ 	.byte	0x00, 0xf4, 0x21, 0x00


	//----- nvinfo : EIATTR_KPARAM_INFO
	.align		4
.L_29:
        /*00a8*/ 	.byte	0x04, 0x17
        /*00aa*/ 	.short	(.L_31 - .L_30)
.L_30:
        /*00ac*/ 	.word	0x00000000
        /*00b0*/ 	.short	0x0001
        /*00b2*/ 	.short	0x0008
        /*00b4*/ 	.byte	0x00, 0xf4, 0x21, 0x00


	//----- nvinfo : EIATTR_KPARAM_INFO
	.align		4
.L_31:
        /*00b8*/ 	.byte	0x04, 0x17
        /*00ba*/ 	.short	(.L_33 - .L_32)
.L_32:
        /*00bc*/ 	.word	0x00000000
        /*00c0*/ 	.short	0x0000
        /*00c2*/ 	.short	0x0000
        /*00c4*/ 	.byte	0x00, 0xf4, 0x21, 0x00


	//----- nvinfo : EIATTR_SPARSE_MMA_MASK
	.align		4
.L_33:
        /*00c8*/ 	.byte	0x03, 0x50
        /*00ca*/ 	.short	0x0000


	//----- nvinfo : EIATTR_MAXREG_COUNT
	.align		4
        /*00cc*/ 	.byte	0x03, 0x1b
        /*00ce*/ 	.short	0x00ff


	//----- nvinfo : EIATTR_EXIT_INSTR_OFFSETS
	.align		4
        /*00d0*/ 	.byte	0x04, 0x1c
        /*00d2*/ 	.short	(.L_35 - .L_34)


	//   ....[0]....
.L_34:
        /*00d4*/ 	.word	0x00000710


	//----- nvinfo : EIATTR_REQNTID
	.align		4
.L_35:
        /*00d8*/ 	.byte	0x04, 0x10
        /*00da*/ 	.short	(.L_37 - .L_36)
.L_36:
        /*00dc*/ 	.word	0x00000080
        /*00e0*/ 	.word	0x00000001
        /*00e4*/ 	.word	0x00000001


	//----- nvinfo : EIATTR_CBANK_PARAM_SIZE
	.align		4
.L_37:
        /*00e8*/ 	.byte	0x03, 0x19
        /*00ea*/ 	.short	0x005c


	//----- nvinfo : EIATTR_PARAM_CBANK
	.align		4
        /*00ec*/ 	.byte	0x04, 0x0a
        /*00ee*/ 	.short	(.L_39 - .L_38)
	.align		4
.L_38:
        /*00f0*/ 	.word	index@(.nv.constant0.triton_poi_fused__unsafe_index_add_convolution_mul_sigmoid_sub_126)
        /*00f4*/ 	.short	0x0210
        /*00f6*/ 	.short	0x005c


	//----- nvinfo : EIATTR_SW_WAR
	.align		4
.L_39:
        /*00f8*/ 	.byte	0x04, 0x36
        /*00fa*/ 	.short	(.L_41 - .L_40)
.L_40:
        /*00fc*/ 	.word	0x00000008
.L_41:


//--------------------- .nv.callgraph             --------------------------
	.section	.nv.callgraph,"",@"SHT_CUDA_CALLGRAPH"
	.align	4
	.sectionentsize	8
	.align		4
        /*0000*/ 	.word	0x00000000
	.align		4
        /*0004*/ 	.word	0xffffffff
	.align		4
        /*0008*/ 	.word	0x00000000
	.align		4
        /*000c*/ 	.word	0xfffffffe
	.align		4
        /*0010*/ 	.word	0x00000000
	.align		4
        /*0014*/ 	.word	0xfffffffd
	.align		4
        /*0018*/ 	.word	0x00000000
	.align		4
        /*001c*/ 	.word	0xfffffffc


//--------------------- .text.triton_poi_fused__unsafe_index_add_convolution_mul_sigmoid_sub_126 --------------------------
	.section	.text.triton_poi_fused__unsafe_index_add_convolution_mul_sigmoid_sub_126,"ax",@progbits
	.align	128
        .global         triton_poi_fused__unsafe_index_add_convolution_mul_sigmoid_sub_126
        .type           triton_poi_fused__unsafe_index_add_convolution_mul_sigmoid_sub_126,@function
        .size           triton_poi_fused__unsafe_index_add_convolution_mul_sigmoid_sub_126,(.L_x_1 - triton_poi_fused__unsafe_index_add_convolution_mul_sigmoid_sub_126)
        .other          triton_poi_fused__unsafe_index_add_convolution_mul_sigmoid_sub_126,@"STO_CUDA_ENTRY STV_DEFAULT"
triton_poi_fused__unsafe_index_add_convolution_mul_sigmoid_sub_126:
.text.triton_poi_fused__unsafe_index_add_convolution_mul_sigmoid_sub_126:
[----:B------:R-:W-:Y:S01]  /*0000*/  LDC R1, c[0x0][0x28] ;  /* 0x00000a00ff017b82 */ /* 0x000fe20000000800 */
[----:B------:R-:W1:Y:S07]  /*0010*/  S2R R3, SR_TID.X ;  /* 0x0000000000037919 */ /* 0x000e6e0000002100 */
[----:B------:R-:W2:Y:S01]  /*0020*/  LDC.64 R14, c[0x0][0x210] ;  /* 0x00008400ff0e7b82 */ /* 0x000ea20000000a00 */
[----:B------:R-:W-:Y:S01]  /*0030*/  ULDC.64 UR4, c[0x0][0x208] ;  /* 0x0000820000047ab9 */ /* 0x000fe20000000a00 */
[----:B------:R-:W-:Y:S01]  /*0040*/  ULDC.64 UR6, c[0x0][0x220] ;  /* 0x0000880000067ab9 */ /* 0x000fe20000000a00 */
[----:B------:R-:W3:Y:S05]  /*0050*/  S2R R6, SR_CTAID.X ;  /* 0x0000000000067919 */ /* 0x000eea0000002500 */
[----:B------:R-:W4:Y:S08]  /*0060*/  LDC.64 R12, c[0x0][0x240] ;  /* 0x00009000ff0c7b82 */ /* 0x000f300000000a00 */
[----:B------:R-:W5:Y:S08]  /*0070*/  LDC.64 R4, c[0x0][0x218] ;  /* 0x00008600ff047b82 */ /* 0x000f700000000a00 */
[----:B------:R-:W5:Y:S01]  /*0080*/  LDC.64 R10, c[0x0][0x230] ;  /* 0x00008c00ff0a7b82 */ /* 0x000f620000000a00 */
[----:B-1----:R-:W-:-:S05]  /*0090*/  LOP3.LUT R3, R3, 0x7f, RZ, 0xc0, !PT ;  /* 0x0000007f03037812 */ /* 0x002fca00078ec0ff */
[----:B---3--:R-:W-:-:S05]  /*00a0*/  IMAD R0, R6, 0x80, R3 ;  /* 0x0000008006007824 */ /* 0x008fca00078e0203 */
[----:B------:R-:W-:-:S04]  /*00b0*/  SHF.R.S32.HI R3, RZ, 0x1f, R0 ;  /* 0x0000001fff037819 */ /* 0x000fc80000011400 */
[----:B------:R-:W-:-:S04]  /*00c0*/  LEA.HI R3, R3, R0, RZ, 0x6 ;  /* 0x0000000003037211 */ /* 0x000fc800078f30ff */
[----:B------:R-:W-:Y:S02]  /*00d0*/  SHF.R.S32.HI R2, RZ, 0x6, R3 ;  /* 0x00000006ff027819 */ /* 0x000fe40000011403 */
[----:B------:R-:W-:Y:S02]  /*00e0*/  LOP3.LUT R3, R3, 0xffffffc0, RZ, 0xc0, !PT ;  /* 0xffffffc003037812 */ /* 0x000fe400078ec0ff */
[----:B------:R-:W-:Y:S02]  /*00f0*/  LEA.HI R7, R2, R2, RZ, 0x6 ;  /* 0x0000000202077211 */ /* 0x000fe400078f30ff */
[----:B------:R-:W-:Y:S02]  /*0100*/  IADD3 R3, R0, -R3, RZ ;  /* 0x8000000300037210 */ /* 0x000fe40007ffe0ff */
[----:B------:R-:W-:-:S05]  /*0110*/  LOP3.LUT R7, R7, 0xffffffc0, RZ, 0xc0, !PT ;  /* 0xffffffc007077812 */ /* 0x000fca00078ec0ff */
[----:B------:R-:W-:-:S04]  /*0120*/  IMAD.IADD R2, R2, 0x1, -R7 ;  /* 0x0000000102027824 */ /* 0x000fc800078e0a07 */
[----:B--2---:R-:W-:-:S05]  /*0130*/  IMAD.WIDE R14, R2, 0x8, R14 ;  /* 0x00000008020e7825 */ /* 0x004fca00078e020e */
[----:B------:R-:W2:Y:S01]  /*0140*/  LDG.E.EL.64 R8, desc[UR4][R14.64] ;  /* 0x000000040e087981 */ /* 0x000ea2000c2e1b00 */
[----:B----4-:R-:W-:-:S04]  /*0150*/  IMAD.WIDE R16, R2, 0x8, R12 ;  /* 0x0000000802107825 */ /* 0x010fc800078e020c */
[C---:B-----5:R-:W-:Y:S02]  /*0160*/  IMAD.WIDE R12, R3.reuse, 0x8, R4 ;  /* 0x00000008030c7825 */ /* 0x060fe400078e0204 */
[----:B------:R-:W3:Y:S02]  /*0170*/  LDG.E.EL.64 R4, desc[UR4][R16.64] ;  /* 0x0000000410047981 */ /* 0x000ee4000c2e1b00 */
[----:B0-----:R-:W-:Y:S02]  /*0180*/  IMAD.WIDE R10, R3, 0x8, R10 ;  /* 0x00000008030a7825 */ /* 0x001fe400078e020a */
[----:B------:R-:W4:Y:S04]  /*0190*/  LDG.E.EL.64 R12, desc[UR4][R12.64] ;  /* 0x000000040c0c7981 */ /* 0x000f28000c2e1b00 */
[----:B------:R-:W5:Y:S01]  /*01a0*/  LDG.E.EL.64 R10, desc[UR4][R10.64] ;  /* 0x000000040a0a7981 */ /* 0x000f62000c2e1b00 */
[----:B--2---:R-:W-:-:S04]  /*01b0*/  SHF.R.U32.HI R7, RZ, 0x1a, R9 ;  /* 0x0000001aff077819 */ /* 0x004fc80000011609 */
[----:B------:R-:W-:-:S04]  /*01c0*/  LOP3.LUT R7, R7, 0x20, RZ, 0xc0, !PT ;  /* 0x0000002007077812 */ /* 0x000fc800078ec0ff */
[----:B------:R-:W-:Y:S02]  /*01d0*/  IADD3 R8, P0, R8, R7, RZ ;  /* 0x0000000708087210 */ /* 0x000fe40007f1e0ff */
[----:B---3--:R-:W-:Y:S02]  /*01e0*/  SHF.R.U32.HI R7, RZ, 0x1a, R5 ;  /* 0x0000001aff077819 */ /* 0x008fe40000011605 */
[C---:B----4-:R-:W-:Y:S01]  /*01f0*/  LEA R19, P1, R12.reuse, UR6, 0x2 ;  /* 0x000000060c137c11 */ /* 0x050fe2000f8210ff */
[----:B------:R-:W-:Y:S01]  /*0200*/  IMAD.X R15, RZ, RZ, R9, P0 ;  /* 0x000000ffff0f7224 */ /* 0x000fe200000e0609 */
[----:B------:R-:W-:Y:S02]  /*0210*/  LOP3.LUT R7, R7, 0x20, RZ, 0xc0, !PT ;  /* 0x0000002007077812 */ /* 0x000fe400078ec0ff */
[--C-:B------:R-:W-:Y:S02]  /*0220*/  SHF.R.U32.HI R14, RZ, 0x18, R13.reuse ;  /* 0x00000018ff0e7819 */ /* 0x100fe4000001160d */
[----:B------:R-:W-:-:S02]  /*0230*/  LEA.HI.X R9, R12, UR7, R13, 0x2, P1 ;  /* 0x000000070c097c11 */ /* 0x000fc400088f140d */
[----:B-----5:R-:W-:Y:S02]  /*0240*/  SHF.R.U32.HI R20, RZ, 0x18, R11 ;  /* 0x00000018ff147819 */ /* 0x020fe4000001160b */
[----:B------:R-:W-:Y:S02]  /*0250*/  IADD3 R12, P2, R4, R7, RZ ;  /* 0x00000007040c7210 */ /* 0x000fe40007f5e0ff */
[----:B------:R-:W-:Y:S02]  /*0260*/  SHF.R.S32.HI R13, RZ, 0x18, R6 ;  /* 0x00000018ff0d7819 */ /* 0x000fe40000011406 */
[----:B------:R-:W-:Y:S01]  /*0270*/  LOP3.LUT R14, R14, 0x80, RZ, 0xc0, !PT ;  /* 0x000000800e0e7812 */ /* 0x000fe200078ec0ff */
[----:B------:R-:W-:Y:S01]  /*0280*/  IMAD.X R17, RZ, RZ, R5, P2 ;  /* 0x000000ffff117224 */ /* 0x000fe200010e0605 */
[----:B------:R-:W-:Y:S01]  /*0290*/  LEA R7, P0, R10, UR6, 0x2 ;  /* 0x000000060a077c11 */ /* 0x000fe2000f8010ff */
[----:B------:R-:W0:Y:S01]  /*02a0*/  LDC.64 R4, c[0x0][0x228] ;  /* 0x00008a00ff047b82 */ /* 0x000e220000000a00 */
[----:B------:R-:W-:-:S02]  /*02b0*/  LOP3.LUT R20, R20, 0x80, RZ, 0xc0, !PT ;  /* 0x0000008014147812 */ /* 0x000fc400078ec0ff */
[----:B------:R-:W-:Y:S02]  /*02c0*/  SGXT R13, R13, 0x1 ;  /* 0x000000010d0d781a */ /* 0x000fe40000000200 */
[----:B------:R-:W-:Y:S02]  /*02d0*/  IADD3 R14, P1, R14, R19, RZ ;  /* 0x000000130e0e7210 */ /* 0x000fe40007f3e0ff */
[----:B------:R-:W-:Y:S02]  /*02e0*/  LEA.HI.X R10, R10, UR7, R11, 0x2, P0 ;  /* 0x000000070a0a7c11 */ /* 0x000fe400080f140b */
[----:B------:R-:W-:Y:S01]  /*02f0*/  IADD3 R20, P0, R20, R7, RZ ;  /* 0x0000000714147210 */ /* 0x000fe20007f1e0ff */
[----:B------:R-:W-:Y:S01]  /*0300*/  IMAD.X R21, RZ, RZ, R9, P1 ;  /* 0x000000ffff157224 */ /* 0x000fe200008e0609 */
[----:B------:R-:W-:Y:S01]  /*0310*/  SHF.L.U32 R19, R8, 0x7, RZ ;  /* 0x0000000708137819 */ /* 0x000fe200000006ff */
[----:B------:R-:W1:Y:S01]  /*0320*/  LDC.64 R6, c[0x0][0x238] ;  /* 0x00008e00ff067b82 */ /* 0x000e620000000a00 */
[----:B------:R-:W-:-:S02]  /*0330*/  LEA.HI R13, R13, R0, RZ, 0xc ;  /* 0x000000000d0d7211 */ /* 0x000fc400078f60ff */
[----:B------:R-:W-:Y:S01]  /*0340*/  SHF.L.U64.HI R11, R8, 0x7, R15 ;  /* 0x00000007080b7819 */ /* 0x000fe2000001020f */
[C---:B------:R-:W-:Y:S01]  /*0350*/  IMAD.SHL.U32 R15, R12.reuse, 0x80, RZ ;  /* 0x000000800c0f7824 */ /* 0x040fe200078e00ff */
[----:B------:R-:W-:Y:S02]  /*0360*/  SHF.L.U64.HI R18, R12, 0x7, R17 ;  /* 0x000000070c127819 */ /* 0x000fe40000010211 */
[----:B------:R-:W-:Y:S02]  /*0370*/  IADD3.X R9, RZ, R10, RZ, P0, !PT ;  /* 0x0000000aff097210 */ /* 0x000fe400007fe4ff */
[----:B------:R-:W-:Y:S02]  /*0380*/  IADD3 R16, P1, R19, R14, RZ ;  /* 0x0000000e13107210 */ /* 0x000fe40007f3e0ff */
[----:B------:R-:W-:Y:S01]  /*0390*/  IADD3 R12, P2, R20, R19, RZ ;  /* 0x00000013140c7210 */ /* 0x000fe20007f5e0ff */
[----:B0-----:R-:W2:Y:S01]  /*03a0*/  LDG.E R4, desc[UR4][R4.64] ;  /* 0x0000000404047981 */ /* 0x001ea2000c1e1900 */
[----:B------:R-:W-:Y:S01]  /*03b0*/  SHF.R.S32.HI R10, RZ, 0xc, R13 ;  /* 0x0000000cff0a7819 */ /* 0x000fe2000001140d */
[----:B------:R-:W-:Y:S01]  /*03c0*/  IMAD.X R17, R11, 0x1, R21, P1 ;  /* 0x000000010b117824 */ /* 0x000fe200008e0615 */
[----:B------:R-:W-:Y:S01]  /*03d0*/  IADD3 R14, P3, R15, R14, RZ ;  /* 0x0000000e0f0e7210 */ /* 0x000fe20007f7e0ff */
[----:B------:R-:W-:Y:S01]  /*03e0*/  IMAD.X R13, R9, 0x1, R11, P2 ;  /* 0x00000001090d7824 */ /* 0x000fe200010e060b */
[----:B------:R-:W-:Y:S01]  /*03f0*/  IADD3 R8, P4, R15, R20, RZ ;  /* 0x000000140f087210 */ /* 0x000fe20007f9e0ff */
[----:B------:R-:W-:Y:S01]  /*0400*/  IMAD.SHL.U32 R19, R10, 0x400, RZ ;  /* 0x000004000a137824 */ /* 0x000fe200078e00ff */
[----:B------:R-:W-:Y:S01]  /*0410*/  IADD3.X R15, R18, R21, RZ, P3, !PT ;  /* 0x00000015120f7210 */ /* 0x000fe20001ffe4ff */
[----:B------:R-:W0:Y:S01]  /*0420*/  LDC.64 R10, c[0x0][0x248] ;  /* 0x00009200ff0a7b82 */ /* 0x000e220000000a00 */
[----:B------:R-:W-:Y:S01]  /*0430*/  IADD3.X R9, R18, R9, RZ, P4, !PT ;  /* 0x0000000912097210 */ /* 0x000fe200027fe4ff */
[----:B------:R-:W-:-:S04]  /*0440*/  IMAD.WIDE R16, R19, 0x4, R16 ;  /* 0x0000000413107825 */ /* 0x000fc800078e0210 */
[C---:B------:R-:W-:Y:S02]  /*0450*/  IMAD.WIDE R14, R19.reuse, 0x4, R14 ;  /* 0x00000004130e7825 */ /* 0x040fe400078e020e */
[----:B------:R-:W2:Y:S02]  /*0460*/  LDG.E.EL R17, desc[UR4][R16.64] ;  /* 0x0000000410117981 */ /* 0x000ea4000c2e1900 */
[C---:B------:R-:W-:Y:S02]  /*0470*/  IMAD.WIDE R12, R19.reuse, 0x4, R12 ;  /* 0x00000004130c7825 */ /* 0x040fe400078e020c */
[----:B------:R-:W3:Y:S02]  /*0480*/  LDG.E.EL R15, desc[UR4][R14.64] ;  /* 0x000000040e0f7981 */ /* 0x000ee4000c2e1900 */
[----:B------:R-:W-:Y:S02]  /*0490*/  IMAD.WIDE R8, R19, 0x4, R8 ;  /* 0x0000000413087825 */ /* 0x000fe400078e0208 */
[----:B------:R4:W5:Y:S02]  /*04a0*/  LDG.E.EL R13, desc[UR4][R12.64] ;  /* 0x000000040c0d7981 */ /* 0x000964000c2e1900 */
[----:B-1----:R-:W-:-:S02]  /*04b0*/  IMAD.WIDE R6, R3, 0x4, R6 ;  /* 0x0000000403067825 */ /* 0x002fc400078e0206 */
[----:B------:R-:W5:Y:S04]  /*04c0*/  LDG.E.EL R9, desc[UR4][R8.64] ;  /* 0x0000000408097981 */ /* 0x000f68000c2e1900 */
[----:B------:R-:W5:Y:S01]  /*04d0*/  LDG.E.EL R6, desc[UR4][R6.64] ;  /* 0x0000000406067981 */ /* 0x000f62000c2e1900 */
[----:B0-----:R-:W-:-:S05]  /*04e0*/  IMAD.WIDE R10, R2, 0x4, R10 ;  /* 0x00000004020a7825 */ /* 0x001fca00078e020a */
[----:B------:R-:W5:Y:S01]  /*04f0*/  LDG.E.EL R2, desc[UR4][R10.64] ;  /* 0x000000040a027981 */ /* 0x000f62000c2e1900 */
[----:B----4-:R-:W-:Y:S01]  /*0500*/  HFMA2.MMA R12, -RZ, RZ, 1.625, 0 ;  /* 0x3e800000ff0c7435 */ /* 0x010fe200000001ff */
[C---:B--2---:R-:W-:Y:S01]  /*0510*/  FADD R3, R4.reuse, R17 ;  /* 0x0000001104037221 */ /* 0x044fe20000000000 */
[C---:B---3--:R-:W-:Y:S01]  /*0520*/  FADD R19, R4.reuse, R15 ;  /* 0x0000000f04137221 */ /* 0x048fe20000000000 */
[C---:B-----5:R-:W-:Y:S01]  /*0530*/  FADD R16, R4.reuse, R13 ;  /* 0x0000000d04107221 */ /* 0x060fe20000000000 */
[----:B------:R-:W-:-:S03]  /*0540*/  FADD R4, R4, R9 ;  /* 0x0000000904047221 */ /* 0x000fc60000000000 */
[----:B------:R-:W-:Y:S01]  /*0550*/  FADD R16, -R3, R16 ;  /* 0x0000001003107221 */ /* 0x000fe20000000100 */
[----:B------:R-:W0:Y:S01]  /*0560*/  LDC.64 R8, c[0x0][0x258] ;  /* 0x00009600ff087b82 */ /* 0x000e220000000a00 */
[----:B------:R-:W-:Y:S02]  /*0570*/  FADD R4, -R19, R4 ;  /* 0x0000000413047221 */ /* 0x000fe40000000100 */
[C---:B------:R-:W-:Y:S02]  /*0580*/  FFMA R3, R6.reuse, R16, R3 ;  /* 0x0000001006037223 */ /* 0x040fe40000000003 */
[----:B------:R-:W-:-:S03]  /*0590*/  FFMA R4, R6, R4, R19 ;  /* 0x0000000406047223 */ /* 0x000fc60000000013 */
[----:B------:R-:W1:Y:S01]  /*05a0*/  LDC.64 R6, c[0x0][0x250] ;  /* 0x00009400ff067b82 */ /* 0x000e620000000a00 */
[----:B------:R-:W-:-:S04]  /*05b0*/  FADD R13, -R3, R4 ;  /* 0x00000004030d7221 */ /* 0x000fc80000000100 */
[----:B------:R-:W-:-:S04]  /*05c0*/  FFMA R4, R2, R13, R3 ;  /* 0x0000000d02047223 */ /* 0x000fc80000000003 */
[----:B------:R-:W-:-:S04]  /*05d0*/  FADD R4, RZ, -R4 ;  /* 0x80000004ff047221 */ /* 0x000fc80000000000 */
[----:B------:R-:W-:-:S05]  /*05e0*/  FMUL R10, R4, 1.4426950216293334961 ;  /* 0x3fb8aa3b040a7820 */ /* 0x000fca0000400000 */
[----:B------:R-:W-:-:S13]  /*05f0*/  FSETP.GEU.AND P0, PT, R10, -126, PT ;  /* 0xc2fc00000a00780b */ /* 0x000fda0003f0e000 */
[----:B------:R-:W-:-:S04]  /*0600*/  @!P0 FMUL R10, R10, 0.5 ;  /* 0x3f0000000a0a8820 */ /* 0x000fc80000400000 */
[----:B------:R-:W2:Y:S02]  /*0610*/  MUFU.EX2 R4, R10 ;  /* 0x0000000a00047308 */ /* 0x000ea40000000800 */
[----:B--2---:R-:W-:-:S04]  /*0620*/  @!P0 FMUL R4, R4, R4 ;  /* 0x0000000404048220 */ /* 0x004fc80000400000 */
[----:B------:R-:W-:Y:S02]  /*0630*/  FADD R11, R4, 1 ;  /* 0x3f800000040b7421 */ /* 0x000fe40000000000 */
[----:B------:R-:W2:Y:S03]  /*0640*/  LDC.64 R4, c[0x0][0x260] ;  /* 0x00009800ff047b82 */ /* 0x000ea60000000a00 */
[----:B------:R-:W-:-:S13]  /*0650*/  FSETP.GT.AND P0, PT, R11, 8.50705917302346158658e+37, PT ;  /* 0x7e8000000b00780b */ /* 0x000fda0003f04000 */
[----:B------:R-:W-:-:S06]  /*0660*/  @P0 FMUL R11, R11, 0.25 ;  /* 0x3e8000000b0b0820 */ /* 0x000fcc0000400000 */
[----:B------:R-:W3:Y:S01]  /*0670*/  MUFU.RCP R11, R11 ;  /* 0x0000000b000b7308 */ /* 0x000ee20000001000 */
[----:B------:R-:W-:Y:S01]  /*0680*/  FSEL R12, R12, 1, P0 ;  /* 0x3f8000000c0c7808 */ /* 0x000fe20000000000 */
[----:B-1----:R-:W-:-:S04]  /*0690*/  IMAD.WIDE R6, R0, 0x4, R6 ;  /* 0x0000000400067825 */ /* 0x002fc800078e0206 */
[----:B------:R-:W-:Y:S01]  /*06a0*/  FMUL R13, R2, R13 ;  /* 0x0000000d020d7220 */ /* 0x000fe20000400000 */
[C---:B0-----:R-:W-:Y:S01]  /*06b0*/  IMAD.WIDE R8, R0.reuse, 0x4, R8 ;  /* 0x0000000400087825 */ /* 0x041fe200078e0208 */
[----:B------:R-:W-:Y:S03]  /*06c0*/  STG.E desc[UR4][R6.64], R3 ;  /* 0x0000000306007986 */ /* 0x000fe6000c101904 */
[----:B--2---:R-:W-:Y:S01]  /*06d0*/  IMAD.WIDE R4, R0, 0x4, R4 ;  /* 0x0000000400047825 */ /* 0x004fe200078e0204 */
[----:B------:R-:W-:Y:S03]  /*06e0*/  STG.E desc[UR4][R8.64], R13 ;  /* 0x0000000d08007986 */ /* 0x000fe6000c101904 */
[----:B---3--:R-:W-:-:S05]  /*06f0*/  FMUL R15, R11, R12 ;  /* 0x0000000c0b0f7220 */ /* 0x008fca0000400000 */
[----:B------:R-:W-:Y:S01]  /*0700*/  STG.E desc[UR4][R4.64], R15 ;  /* 0x0000000f04007986 */ /* 0x000fe2000c101904 */
[----:B------:R-:W-:Y:S05]  /*0710*/  EXIT ;  /* 0x000000000000794d */ /* 0x000fea0003800000 */
.L_x_0:
[----:B------:R-:W-:-:S00]  /*0720*/  BRA `(.L_x_0) ;  /* 0xfffffffc00fc7947 */ /* 0x000fc0000383ffff */
[----:B------:R-:W-:-:S00]  /*0730*/  NOP ;  /* 0x0000000000007918 */ /* 0x000fc00000000000 */
        /* <DEDUP_REMOVED lines=12> */
.L_x_1:


//--------------------- .nv.constant0.triton_poi_fused__unsafe_index_add_convolution_mul_sigmoid_sub_126 --------------------------
	.section	.nv.constant0.triton_poi_fused__unsafe_index_add_convolution_mul_sigmoid_sub_126,"a",@progbits
	.sectionflags	@""
	.align	4
.nv.constant0.triton_poi_fused__unsafe_index_add_convolution_mul_sigmoid_sub_126:
	.zero		620
